//
// Generated by NVIDIA NVVM Compiler
//
// Compiler Build ID: CL-36424714
// Cuda compilation tools, release 13.0, V13.0.88
// Based on NVVM 20.0.0
//

.version 9.0
.target sm_100
.address_size 64

	// .globl	_Z15mmultiplyKernelPfS_S_iii

.visible .entry _Z15mmultiplyKernelPfS_S_iii(
	.param .u64 .ptr .align 1 _Z15mmultiplyKernelPfS_S_iii_param_0,
	.param .u64 .ptr .align 1 _Z15mmultiplyKernelPfS_S_iii_param_1,
	.param .u64 .ptr .align 1 _Z15mmultiplyKernelPfS_S_iii_param_2,
	.param .u32 _Z15mmultiplyKernelPfS_S_iii_param_3,
	.param .u32 _Z15mmultiplyKernelPfS_S_iii_param_4,
	.param .u32 _Z15mmultiplyKernelPfS_S_iii_param_5
)
{
	.reg .pred 	%p<12>;
	.reg .b32 	%r<41>;
	.reg .b32 	%f<68>;
	.reg .b64 	%rd<53>;

	ld.param.u64 	%rd7, [_Z15mmultiplyKernelPfS_S_iii_param_0];
	ld.param.u64 	%rd8, [_Z15mmultiplyKernelPfS_S_iii_param_1];
	ld.param.u64 	%rd6, [_Z15mmultiplyKernelPfS_S_iii_param_2];
	ld.param.u32 	%r20, [_Z15mmultiplyKernelPfS_S_iii_param_3];
	ld.param.u32 	%r18, [_Z15mmultiplyKernelPfS_S_iii_param_4];
	ld.param.u32 	%r19, [_Z15mmultiplyKernelPfS_S_iii_param_5];
	cvta.to.global.u64 	%rd1, %rd8;
	cvta.to.global.u64 	%rd2, %rd7;
	mov.u32 	%r21, %ctaid.y;
	mov.u32 	%r22, %ntid.y;
	mov.u32 	%r23, %tid.y;
	mad.lo.s32 	%r1, %r21, %r22, %r23;
	setp.ge.s32 	%p1, %r1, %r20;
	@%p1 bra 	$L__BB0_15;
	mov.u32 	%r24, %ctaid.x;
	mov.u32 	%r25, %ntid.x;
	mov.u32 	%r26, %tid.x;
	mad.lo.s32 	%r2, %r24, %r25, %r26;
	setp.ge.s32 	%p2, %r2, %r19;
	@%p2 bra 	$L__BB0_15;
	setp.lt.s32 	%p3, %r18, 1;
	mov.f32 	%f67, 0f00000000;
	@%p3 bra 	$L__BB0_14;
	mul.lo.s32 	%r3, %r18, %r1;
	and.b32  	%r4, %r18, 7;
	setp.lt.u32 	%p4, %r18, 8;
	mov.f32 	%f67, 0f00000000;
	mov.b32 	%r39, 0;
	@%p4 bra 	$L__BB0_6;
	and.b32  	%r39, %r18, 2147483640;
	neg.s32 	%r37, %r39;
	shl.b32 	%r7, %r19, 3;
	mul.wide.u32 	%rd9, %r3, 4;
	add.s64 	%rd10, %rd9, %rd2;
	add.s64 	%rd52, %rd10, 16;
	mov.f32 	%f67, 0f00000000;
	mul.wide.s32 	%rd13, %r19, 4;
	mov.u32 	%r36, %r2;
$L__BB0_5:
	.pragma "nounroll";
	ld.global.f32 	%f17, [%rd52+-16];
	mul.wide.s32 	%rd11, %r36, 4;
	add.s64 	%rd12, %rd1, %rd11;
	ld.global.f32 	%f18, [%rd12];
	fma.rn.f32 	%f19, %f17, %f18, %f67;
	ld.global.f32 	%f20, [%rd52+-12];
	add.s64 	%rd14, %rd12, %rd13;
	ld.global.f32 	%f21, [%rd14];
	fma.rn.f32 	%f22, %f20, %f21, %f19;
	ld.global.f32 	%f23, [%rd52+-8];
	add.s64 	%rd15, %rd14, %rd13;
	ld.global.f32 	%f24, [%rd15];
	fma.rn.f32 	%f25, %f23, %f24, %f22;
	ld.global.f32 	%f26, [%rd52+-4];
	add.s64 	%rd16, %rd15, %rd13;
	ld.global.f32 	%f27, [%rd16];
	fma.rn.f32 	%f28, %f26, %f27, %f25;
	ld.global.f32 	%f29, [%rd52];
	add.s64 	%rd17, %rd16, %rd13;
	ld.global.f32 	%f30, [%rd17];
	fma.rn.f32 	%f31, %f29, %f30, %f28;
	ld.global.f32 	%f32, [%rd52+4];
	add.s64 	%rd18, %rd17, %rd13;
	ld.global.f32 	%f33, [%rd18];
	fma.rn.f32 	%f34, %f32, %f33, %f31;
	ld.global.f32 	%f35, [%rd52+8];
	add.s64 	%rd19, %rd18, %rd13;
	ld.global.f32 	%f36, [%rd19];
	fma.rn.f32 	%f37, %f35, %f36, %f34;
	ld.global.f32 	%f38, [%rd52+12];
	add.s64 	%rd20, %rd19, %rd13;
	ld.global.f32 	%f39, [%rd20];
	fma.rn.f32 	%f67, %f38, %f39, %f37;
	add.s32 	%r37, %r37, 8;
	add.s32 	%r36, %r36, %r7;
	add.s64 	%rd52, %rd52, 32;
	setp.ne.s32 	%p5, %r37, 0;
	@%p5 bra 	$L__BB0_5;
$L__BB0_6:
	setp.eq.s32 	%p6, %r4, 0;
	@%p6 bra 	$L__BB0_14;
	and.b32  	%r13, %r18, 3;
	setp.lt.u32 	%p7, %r4, 4;
	@%p7 bra 	$L__BB0_9;
	add.s32 	%r28, %r39, %r3;
	mul.wide.u32 	%rd21, %r28, 4;
	add.s64 	%rd22, %rd2, %rd21;
	ld.global.f32 	%f41, [%rd22];
	mad.lo.s32 	%r29, %r39, %r19, %r2;
	mul.wide.s32 	%rd23, %r29, 4;
	add.s64 	%rd24, %rd1, %rd23;
	ld.global.f32 	%f42, [%rd24];
	fma.rn.f32 	%f43, %f41, %f42, %f67;
	cvt.u64.u32 	%rd25, %r3;
	cvt.u64.u32 	%rd26, %r39;
	add.s64 	%rd27, %rd26, %rd25;
	shl.b64 	%rd28, %rd27, 2;
	add.s64 	%rd29, %rd2, %rd28;
	ld.global.f32 	%f44, [%rd29+4];
	mul.wide.s32 	%rd30, %r19, 4;
	add.s64 	%rd31, %rd24, %rd30;
	ld.global.f32 	%f45, [%rd31];
	fma.rn.f32 	%f46, %f44, %f45, %f43;
	ld.global.f32 	%f47, [%rd29+8];
	add.s64 	%rd32, %rd31, %rd30;
	ld.global.f32 	%f48, [%rd32];
	fma.rn.f32 	%f49, %f47, %f48, %f46;
	ld.global.f32 	%f50, [%rd29+12];
	add.s64 	%rd33, %rd32, %rd30;
	ld.global.f32 	%f51, [%rd33];
	fma.rn.f32 	%f67, %f50, %f51, %f49;
	add.s32 	%r39, %r39, 4;
$L__BB0_9:
	setp.eq.s32 	%p8, %r13, 0;
	@%p8 bra 	$L__BB0_14;
	setp.eq.s32 	%p9, %r13, 1;
	@%p9 bra 	$L__BB0_12;
	add.s32 	%r30, %r39, %r3;
	mul.wide.u32 	%rd34, %r30, 4;
	add.s64 	%rd35, %rd2, %rd34;
	ld.global.f32 	%f53, [%rd35];
	mad.lo.s32 	%r31, %r39, %r19, %r2;
	mul.wide.s32 	%rd36, %r31, 4;
	add.s64 	%rd37, %rd1, %rd36;
	ld.global.f32 	%f54, [%rd37];
	fma.rn.f32 	%f55, %f53, %f54, %f67;
	cvt.u64.u32 	%rd38, %r3;
	cvt.u64.u32 	%rd39, %r39;
	add.s64 	%rd40, %rd39, %rd38;
	shl.b64 	%rd41, %rd40, 2;
	add.s64 	%rd42, %rd2, %rd41;
	ld.global.f32 	%f56, [%rd42+4];
	mul.wide.s32 	%rd43, %r19, 4;
	add.s64 	%rd44, %rd37, %rd43;
	ld.global.f32 	%f57, [%rd44];
	fma.rn.f32 	%f67, %f56, %f57, %f55;
	add.s32 	%r39, %r39, 2;
$L__BB0_12:
	and.b32  	%r32, %r18, 1;
	setp.eq.b32 	%p10, %r32, 1;
	not.pred 	%p11, %p10;
	@%p11 bra 	$L__BB0_14;
	add.s32 	%r33, %r39, %r3;
	mul.wide.u32 	%rd45, %r33, 4;
	add.s64 	%rd46, %rd2, %rd45;
	ld.global.f32 	%f58, [%rd46];
	mad.lo.s32 	%r34, %r39, %r19, %r2;
	mul.wide.s32 	%rd47, %r34, 4;
	add.s64 	%rd48, %rd1, %rd47;
	ld.global.f32 	%f59, [%rd48];
	fma.rn.f32 	%f67, %f58, %f59, %f67;
$L__BB0_14:
	mad.lo.s32 	%r35, %r19, %r1, %r2;
	cvta.to.global.u64 	%rd49, %rd6;
	mul.wide.s32 	%rd50, %r35, 4;
	add.s64 	%rd51, %rd49, %rd50;
	st.global.f32 	[%rd51], %f67;
$L__BB0_15:
	ret;

}


// ===== COMPILED SASS (sm_100) =====

	.target	sm_100

	.elftype	@"ET_EXEC"


//--------------------- .note.nv.tkinfo           --------------------------
	.section	.note.nv.tkinfo,"",@"SHT_NOTE"
	.sectionflags	@"SHF_NOTE_NV_TKINFO"
	.tkinfo
        /*0018*/ 	.word	0x00000002
        /*0030*/ 	.string	""
        /*0030*/ 	.string	"ptxas"
        /*0030*/ 	.string	"Cuda compilation tools, release 13.0, V13.0.88"
        /*0030*/ 	.string	"Build cuda_13.0.r13.0/compiler.36424714_0"
        /*0030*/ 	.string	"-arch sm_100 -m 64 "



//--------------------- .note.nv.cuinfo           --------------------------
	.section	.note.nv.cuinfo,"",@"SHT_NOTE"
	.sectionflags	@"SHF_NOTE_NV_CUINFO"
        /*0018*/ 	.short	0x0002
        /*001a*/ 	.short	0x0064
        /*001c*/ 	.short	0x0082
	.zero		2


//--------------------- .nv.info                  --------------------------
	.section	.nv.info,"",@"SHT_CUDA_INFO"
	.align	4


	//----- nvinfo : EIATTR_REGCOUNT
	.align		4
        /*0000*/ 	.byte	0x04, 0x2f
        /*0002*/ 	.short	(.L_1 - .L_0)
	.align		4
.L_0:
        /*0004*/ 	.word	index@(_Z15mmultiplyKernelPfS_S_iii)
        /*0008*/ 	.word	0x00000020


	//----- nvinfo : EIATTR_FRAME_SIZE
	.align		4
.L_1:
        /*000c*/ 	.byte	0x04, 0x11
        /*000e*/ 	.short	(.L_3 - .L_2)
	.align		4
.L_2:
        /*0010*/ 	.word	index@(_Z15mmultiplyKernelPfS_S_iii)
        /*0014*/ 	.word	0x00000000


	//----- nvinfo : EIATTR_MIN_STACK_SIZE
	.align		4
.L_3:
        /*0018*/ 	.byte	0x04, 0x12
        /*001a*/ 	.short	(.L_5 - .L_4)
	.align		4
.L_4:
        /*001c*/ 	.word	index@(_Z15mmultiplyKernelPfS_S_iii)
        /*0020*/ 	.word	0x00000000
.L_5:


//--------------------- .nv.compat                --------------------------
	.section	.nv.compat,"",@"SHT_CUDA_COMPAT_INFO"
	.align	4
        /*0000*/ 	.byte	0x02, 0x09, 0x00, 0x00, 0x02, 0x02, 0x01, 0x00, 0x02, 0x05, 0x05, 0x00, 0x03, 0x07, 0x01, 0x01
        /*0010*/ 	.byte	0x02, 0x03, 0x00, 0x00, 0x02, 0x06, 0x01, 0x00, 0x04, 0x0b, 0x08, 0x00, 0x09, 0x00, 0x00, 0x00
        /*0020*/ 	.byte	0x00, 0x00, 0x00, 0x00


//--------------------- .nv.info._Z15mmultiplyKernelPfS_S_iii --------------------------
	.section	.nv.info._Z15mmultiplyKernelPfS_S_iii,"",@"SHT_CUDA_INFO"
	.sectionflags	@""
	.align	4


	//----- nvinfo : EIATTR_CUDA_API_VERSION
	.align		4
        /*0000*/ 	.byte	0x04, 0x37
        /*0002*/ 	.short	(.L_7 - .L_6)
.L_6:
        /*0004*/ 	.word	0x00000082


	//----- nvinfo : EIATTR_KPARAM_INFO
	.align		4
.L_7:
        /*0008*/ 	.byte	0x04, 0x17
        /*000a*/ 	.short	(.L_9 - .L_8)
.L_8:
        /*000c*/ 	.word	0x00000000
        /*0010*/ 	.short	0x0005
        /*0012*/ 	.short	0x0020
        /*0014*/ 	.byte	0x00, 0xf0, 0x11, 0x00


	//----- nvinfo : EIATTR_KPARAM_INFO
	.align		4
.L_9:
        /*0018*/ 	.byte	0x04, 0x17
        /*001a*/ 	.short	(.L_11 - .L_10)
.L_10:
        /*001c*/ 	.word	0x00000000
        /*0020*/ 	.short	0x0004
        /*0022*/ 	.short	0x001c
        /*0024*/ 	.byte	0x00, 0xf0, 0x11, 0x00


	//----- nvinfo : EIATTR_KPARAM_INFO
	.align		4
.L_11:
        /*0028*/ 	.byte	0x04, 0x17
        /*002a*/ 	.short	(.L_13 - .L_12)
.L_12:
        /*002c*/ 	.word	0x00000000
        /*0030*/ 	.short	0x0003
        /*0032*/ 	.short	0x0018
        /*0034*/ 	.byte	0x00, 0xf0, 0x11, 0x00


	//----- nvinfo : EIATTR_KPARAM_INFO
	.align		4
.L_13:
        /*0038*/ 	.byte	0x04, 0x17
        /*003a*/ 	.short	(.L_15 - .L_14)
.L_14:
        /*003c*/ 	.word	0x00000000
        /*0040*/ 	.short	0x0002
        /*0042*/ 	.short	0x0010
        /*0044*/ 	.byte	0x00, 0xf5, 0x21, 0x00


	//----- nvinfo : EIATTR_KPARAM_INFO
	.align		4
.L_15:
        /*0048*/ 	.byte	0x04, 0x17
        /*004a*/ 	.short	(.L_17 - .L_16)
.L_16:
        /*004c*/ 	.word	0x00000000
        /*0050*/ 	.short	0x0001
        /*0052*/ 	.short	0x0008
        /*0054*/ 	.byte	0x00, 0xf5, 0x21, 0x00


	//----- nvinfo : EIATTR_KPARAM_INFO
	.align		4
.L_17:
        /*0058*/ 	.byte	0x04, 0x17
        /*005a*/ 	.short	(.L_19 - .L_18)
.L_18:
        /*005c*/ 	.word	0x00000000
        /*0060*/ 	.short	0x0000
        /*0062*/ 	.short	0x0000
        /*0064*/ 	.byte	0x00, 0xf5, 0x21, 0x00


	//----- nvinfo : EIATTR_SPARSE_MMA_MASK
	.align		4
.L_19:
        /*0068*/ 	.byte	0x03, 0x50
        /*006a*/ 	.short	0x0000


	//----- nvinfo : EIATTR_MAXREG_COUNT
	.align		4
        /*006c*/ 	.byte	0x03, 0x1b
        /*006e*/ 	.short	0x00ff


	//----- nvinfo : EIATTR_MERCURY_ISA_VERSION
	.align		4
        /*0070*/ 	.byte	0x03, 0x5f
        /*0072*/ 	.short	0x0101


	//----- nvinfo : EIATTR_VRC_CTA_INIT_COUNT
	.align		4
        /*0074*/ 	.byte	0x02, 0x4a
	.zero		1
	.zero		1


	//----- nvinfo : EIATTR_EXIT_INSTR_OFFSETS
	.align		4
        /*0078*/ 	.byte	0x04, 0x1c
        /*007a*/ 	.short	(.L_21 - .L_20)


	//   ....[0]....
.L_20:
        /*007c*/ 	.word	0x00000070


	//   ....[1]....
        /*0080*/ 	.word	0x000000e0


	//   ....[2]....
        /*0084*/ 	.word	0x00000900


	//----- nvinfo : EIATTR_CBANK_PARAM_SIZE
	.align		4
.L_21:
        /*0088*/ 	.byte	0x03, 0x19
        /*008a*/ 	.short	0x0024


	//----- nvinfo : EIATTR_PARAM_CBANK
	.align		4
        /*008c*/ 	.byte	0x04, 0x0a
        /*008e*/ 	.short	(.L_23 - .L_22)
	.align		4
.L_22:
        /*0090*/ 	.word	index@(.nv.constant0._Z15mmultiplyKernelPfS_S_iii)
        /*0094*/ 	.short	0x0380
        /*0096*/ 	.short	0x0024


	//----- nvinfo : EIATTR_SW_WAR
	.align		4
.L_23:
        /*0098*/ 	.byte	0x04, 0x36
        /*009a*/ 	.short	(.L_25 - .L_24)
.L_24:
        /*009c*/ 	.word	0x00000008
.L_25:


//--------------------- .nv.callgraph             --------------------------
	.section	.nv.callgraph,"",@"SHT_CUDA_CALLGRAPH"
	.align	4
	.sectionentsize	8
	.align		4
        /*0000*/ 	.word	0x00000000
	.align		4
        /*0004*/ 	.word	0xffffffff
	.align		4
        /*0008*/ 	.word	0x00000000
	.align		4
        /*000c*/ 	.word	0xfffffffe
	.align		4
        /*0010*/ 	.word	0x00000000
	.align		4
        /*0014*/ 	.word	0xfffffffd
	.align		4
        /*0018*/ 	.word	0x00000000
	.align		4
        /*001c*/ 	.word	0xfffffffc


//--------------------- .text._Z15mmultiplyKernelPfS_S_iii --------------------------
	.section	.text._Z15mmultiplyKernelPfS_S_iii,"ax",@progbits
	.align	128
        .global         _Z15mmultiplyKernelPfS_S_iii
        .type           _Z15mmultiplyKernelPfS_S_iii,@function
        .size           _Z15mmultiplyKernelPfS_S_iii,(.L_x_5 - _Z15mmultiplyKernelPfS_S_iii)
        .other          _Z15mmultiplyKernelPfS_S_iii,@"STO_CUDA_ENTRY STV_DEFAULT"
_Z15mmultiplyKernelPfS_S_iii:
.text._Z15mmultiplyKernelPfS_S_iii:
[----:B------:R-:W-:Y:S01]  /*0000*/  LDC R1, c[0x0][0x37c] ;  /* 0x0000df00ff017b82 */ /* 0x000fe20000000800 */
[----:B------:R-:W0:Y:S07]  /*0010*/  S2R R3, SR_TID.Y ;  /* 0x0000000000037919 */ /* 0x000e2e0000002200 */
[----:B------:R-:W0:Y:S01]  /*0020*/  S2UR UR4, SR_CTAID.Y ;  /* 0x00000000000479c3 */ /* 0x000e220000002600 */
[----:B------:R-:W1:Y:S07]  /*0030*/  LDCU UR5, c[0x0][0x398] ;  /* 0x00007300ff0577ac */ /* 0x000e6e0008000800 */
[----:B------:R-:W0:Y:S02]  /*0040*/  LDC R0, c[0x0][0x364] ;  /* 0x0000d900ff007b82 */ /* 0x000e240000000800 */
[----:B0-----:R-:W-:-:S05]  /*0050*/  IMAD R0, R0, UR4, R3 ;  /* 0x0000000400007c24 */ /* 0x001fca000f8e0203 */
[----:B-1----:R-:W-:-:S13]  /*0060*/  ISETP.GE.AND P0, PT, R0, UR5, PT ;  /* 0x0000000500007c0c */ /* 0x002fda000bf06270 */
[----:B------:R-:W-:Y:S05]  /*0070*/  @P0 EXIT ;  /* 0x000000000000094d */ /* 0x000fea0003800000 */
[----:B------:R-:W0:Y:S01]  /*0080*/  S2R R3, SR_TID.X ;  /* 0x0000000000037919 */ /* 0x000e220000002100 */
[----:B------:R-:W0:Y:S08]  /*0090*/  S2UR UR4, SR_CTAID.X ;  /* 0x00000000000479c3 */ /* 0x000e300000002500 */
[----:B------:R-:W0:Y:S08]  /*00a0*/  LDC R16, c[0x0][0x360] ;  /* 0x0000d800ff107b82 */ /* 0x000e300000000800 */
[----:B------:R-:W1:Y:S01]  /*00b0*/  LDC R17, c[0x0][0x3a0] ;  /* 0x0000e800ff117b82 */ /* 0x000e620000000800 */
[----:B0-----:R-:W-:-:S05]  /*00c0*/  IMAD R16, R16, UR4, R3 ;  /* 0x0000000410107c24 */ /* 0x001fca000f8e0203 */
[----:B-1----:R-:W-:-:S13]  /*00d0*/  ISETP.GE.AND P0, PT, R16, R17, PT ;  /* 0x000000111000720c */ /* 0x002fda0003f06270 */
[----:B------:R-:W-:Y:S05]  /*00e0*/  @P0 EXIT ;  /* 0x000000000000094d */ /* 0x000fea0003800000 */
[----:B------:R-:W0:Y:S01]  /*00f0*/  LDC R19, c[0x0][0x39c] ;  /* 0x0000e700ff137b82 */ /* 0x000e220000000800 */
[----:B------:R-:W1:Y:S01]  /*0100*/  LDCU.64 UR4, c[0x0][0x358] ;  /* 0x00006b00ff0477ac */ /* 0x000e620008000a00 */
[----:B------:R-:W-:Y:S01]  /*0110*/  HFMA2 R24, -RZ, RZ, 0, 0 ;  /* 0x00000000ff187431 */ /* 0x000fe200000001ff */
[----:B0-----:R-:W-:-:S13]  /*0120*/  ISETP.GE.AND P0, PT, R19, 0x1, PT ;  /* 0x000000011300780c */ /* 0x001fda0003f06270 */
[----:B-1----:R-:W-:Y:S05]  /*0130*/  @!P0 BRA `(.L_x_0) ;  /* 0x0000000400e08947 */ /* 0x002fea0003800000 */
[C---:B------:R-:W-:Y:S01]  /*0140*/  ISETP.GE.U32.AND P1, PT, R19.reuse, 0x8, PT ;  /* 0x000000081300780c */ /* 0x040fe20003f26070 */
[----:B------:R-:W-:Y:S01]  /*0150*/  IMAD R20, R0, R19, RZ ;  /* 0x0000001300147224 */ /* 0x000fe200078e02ff */
[----:B------:R-:W-:Y:S02]  /*0160*/  LOP3.LUT R27, R19, 0x7, RZ, 0xc0, !PT ;  /* 0x00000007131b7812 */ /* 0x000fe400078ec0ff */
[----:B------:R-:W-:Y:S02]  /*0170*/  MOV R24, RZ ;  /* 0x000000ff00187202 */ /* 0x000fe40000000f00 */
[----:B------:R-:W-:Y:S02]  /*0180*/  ISETP.NE.AND P0, PT, R27, RZ, PT ;  /* 0x000000ff1b00720c */ /* 0x000fe40003f05270 */
[----:B------:R-:W-:-:S05]  /*0190*/  MOV R21, RZ ;  /* 0x000000ff00157202 */ /* 0x000fca0000000f00 */
[----:B------:R-:W-:Y:S06]  /*01a0*/  @!P1 BRA `(.L_x_1) ;  /* 0x0000000000c49947 */ /* 0x000fec0003800000 */
[----:B------:R-:W0:Y:S01]  /*01b0*/  LDC.64 R2, c[0x0][0x380] ;  /* 0x0000e000ff027b82 */ /* 0x000e220000000a00 */
[----:B------:R-:W-:Y:S02]  /*01c0*/  LOP3.LUT R21, R19, 0x7ffffff8, RZ, 0xc0, !PT ;  /* 0x7ffffff813157812 */ /* 0x000fe400078ec0ff */
[----:B------:R-:W-:Y:S02]  /*01d0*/  MOV R24, RZ ;  /* 0x000000ff00187202 */ /* 0x000fe40000000f00 */
[----:B------:R-:W-:Y:S02]  /*01e0*/  MOV R18, R16 ;  /* 0x0000001000127202 */ /* 0x000fe40000000f00 */
[----:B------:R-:W-:Y:S01]  /*01f0*/  IADD3 R22, PT, PT, -R21, RZ, RZ ;  /* 0x000000ff15167210 */ /* 0x000fe20007ffe1ff */
[----:B0-----:R-:W-:-:S03]  /*0200*/  IMAD.WIDE.U32 R2, R20, 0x4, R2 ;  /* 0x0000000414027825 */ /* 0x001fc600078e0002 */
[----:B------:R-:W-:-:S04]  /*0210*/  IADD3 R4, P1, PT, R2, 0x10, RZ ;  /* 0x0000001002047810 */ /* 0x000fc80007f3e0ff */
[----:B------:R-:W-:-:S09]  /*0220*/  IADD3.X R5, PT, PT, RZ, R3, RZ, P1, !PT ;  /* 0x00000003ff057210 */ /* 0x000fd20000ffe4ff */
.L_x_2:
[----:B------:R-:W0:Y:S01]  /*0230*/  LDC.64 R14, c[0x0][0x388] ;  /* 0x0000e200ff0e7b82 */ /* 0x000e220000000a00 */
[----:B------:R-:W-:Y:S02]  /*0240*/  MOV R2, R4 ;  /* 0x0000000400027202 */ /* 0x000fe40000000f00 */
[----:B------:R-:W-:-:S05]  /*0250*/  MOV R3, R5 ;  /* 0x0000000500037202 */ /* 0x000fca0000000f00 */
[----:B------:R-:W2:Y:S04]  /*0260*/  LDG.E R25, desc[UR4][R2.64+-0x10] ;  /* 0xfffff00402197981 */ /* 0x000ea8000c1e1900 */
[----:B------:R-:W3:Y:S04]  /*0270*/  LDG.E R23, desc[UR4][R2.64+-0xc] ;  /* 0xfffff40402177981 */ /* 0x000ee8000c1e1900 */
[----:B------:R-:W4:Y:S04]  /*0280*/  LDG.E R29, desc[UR4][R2.64+-0x8] ;  /* 0xfffff804021d7981 */ /* 0x000f28000c1e1900 */
[----:B------:R-:W5:Y:S01]  /*0290*/  LDG.E R28, desc[UR4][R2.64+-0x4] ;  /* 0xfffffc04021c7981 */ /* 0x000f62000c1e1900 */
[----:B0-----:R-:W-:-:S05]  /*02a0*/  IMAD.WIDE R14, R18, 0x4, R14 ;  /* 0x00000004120e7825 */ /* 0x001fca00078e020e */
[----:B------:R0:W2:Y:S01]  /*02b0*/  LDG.E R26, desc[UR4][R14.64] ;  /* 0x000000040e1a7981 */ /* 0x0000a2000c1e1900 */
[----:B------:R-:W-:-:S04]  /*02c0*/  IMAD.WIDE R12, R17, 0x4, R14 ;  /* 0x00000004110c7825 */ /* 0x000fc800078e020e */
[C---:B------:R-:W-:Y:S02]  /*02d0*/  IMAD.WIDE R4, R17.reuse, 0x4, R12 ;  /* 0x0000000411047825 */ /* 0x040fe400078e020c */
[----:B------:R-:W3:Y:S02]  /*02e0*/  LDG.E R12, desc[UR4][R12.64] ;  /* 0x000000040c0c7981 */ /* 0x000ee4000c1e1900 */
[C---:B------:R-:W-:Y:S02]  /*02f0*/  IMAD.WIDE R8, R17.reuse, 0x4, R4 ;  /* 0x0000000411087825 */ /* 0x040fe400078e0204 */
[----:B------:R-:W4:Y:S02]  /*0300*/  LDG.E R4, desc[UR4][R4.64] ;  /* 0x0000000404047981 */ /* 0x000f24000c1e1900 */
[C---:B------:R-:W-:Y:S02]  /*0310*/  IMAD.WIDE R6, R17.reuse, 0x4, R8 ;  /* 0x0000000411067825 */ /* 0x040fe400078e0208 */
[----:B------:R-:W5:Y:S02]  /*0320*/  LDG.E R8, desc[UR4][R8.64] ;  /* 0x0000000408087981 */ /* 0x000f64000c1e1900 */
[----:B------:R-:W-:-:S02]  /*0330*/  IMAD.WIDE R10, R17, 0x4, R6 ;  /* 0x00000004110a7825 */ /* 0x000fc400078e0206 */
[----:B------:R-:W5:Y:S04]  /*0340*/  LDG.E R5, desc[UR4][R2.64] ;  /* 0x0000000402057981 */ /* 0x000f68000c1e1900 */
[----:B------:R-:W5:Y:S01]  /*0350*/  LDG.E R6, desc[UR4][R6.64] ;  /* 0x0000000406067981 */ /* 0x000f62000c1e1900 */
[----:B0-----:R-:W-:-:S03]  /*0360*/  IMAD.WIDE R14, R17, 0x4, R10 ;  /* 0x00000004110e7825 */ /* 0x001fc600078e020a */
[----:B------:R-:W5:Y:S04]  /*0370*/  LDG.E R10, desc[UR4][R10.64] ;  /* 0x000000040a0a7981 */ /* 0x000f68000c1e1900 */
[----:B------:R-:W5:Y:S04]  /*0380*/  LDG.E R13, desc[UR4][R14.64] ;  /* 0x000000040e0d7981 */ /* 0x000f68000c1e1900 */
[----:B------:R-:W5:Y:S04]  /*0390*/  LDG.E R7, desc[UR4][R2.64+0x4] ;  /* 0x0000040402077981 */ /* 0x000f68000c1e1900 */
[----:B------:R-:W5:Y:S01]  /*03a0*/  LDG.E R9, desc[UR4][R2.64+0xc] ;  /* 0x00000c0402097981 */ /* 0x000f62000c1e1900 */
[----:B--2---:R-:W-:Y:S01]  /*03b0*/  FFMA R26, R25, R26, R24 ;  /* 0x0000001a191a7223 */ /* 0x004fe20000000018 */
[----:B------:R-:W-:-:S02]  /*03c0*/  IMAD.WIDE R24, R17, 0x4, R14 ;  /* 0x0000000411187825 */ /* 0x000fc400078e020e */
[----:B------:R-:W2:Y:S04]  /*03d0*/  LDG.E R14, desc[UR4][R2.64+0x8] ;  /* 0x00000804020e7981 */ /* 0x000ea8000c1e1900 */
[----:B------:R-:W2:Y:S01]  /*03e0*/  LDG.E R24, desc[UR4][R24.64] ;  /* 0x0000000418187981 */ /* 0x000ea2000c1e1900 */
[----:B---3--:R-:W-:Y:S01]  /*03f0*/  FFMA R12, R23, R12, R26 ;  /* 0x0000000c170c7223 */ /* 0x008fe2000000001a */
[----:B------:R-:W-:-:S03]  /*0400*/  IADD3 R22, PT, PT, R22, 0x8, RZ ;  /* 0x0000000816167810 */ /* 0x000fc60007ffe0ff */
[----:B----4-:R-:W-:Y:S01]  /*0410*/  FFMA R29, R29, R4, R12 ;  /* 0x000000041d1d7223 */ /* 0x010fe2000000000c */
[----:B------:R-:W-:-:S03]  /*0420*/  ISETP.NE.AND P1, PT, R22, RZ, PT ;  /* 0x000000ff1600720c */ /* 0x000fc60003f25270 */
[----:B-----5:R-:W-:Y:S01]  /*0430*/  FFMA R8, R28, R8, R29 ;  /* 0x000000081c087223 */ /* 0x020fe2000000001d */
[----:B------:R-:W-:-:S03]  /*0440*/  IADD3 R4, P2, PT, R2, 0x20, RZ ;  /* 0x0000002002047810 */ /* 0x000fc60007f5e0ff */
[----:B------:R-:W-:Y:S01]  /*0450*/  FFMA R6, R5, R6, R8 ;  /* 0x0000000605067223 */ /* 0x000fe20000000008 */
[----:B------:R-:W-:Y:S02]  /*0460*/  IADD3.X R5, PT, PT, RZ, R3, RZ, P2, !PT ;  /* 0x00000003ff057210 */ /* 0x000fe400017fe4ff */
[----:B------:R-:W-:Y:S01]  /*0470*/  LEA R18, R17, R18, 0x3 ;  /* 0x0000001211127211 */ /* 0x000fe200078e18ff */
[----:B------:R-:W-:-:S04]  /*0480*/  FFMA R7, R7, R10, R6 ;  /* 0x0000000a07077223 */ /* 0x000fc80000000006 */
[----:B--2---:R-:W-:-:S04]  /*0490*/  FFMA R14, R14, R13, R7 ;  /* 0x0000000d0e0e7223 */ /* 0x004fc80000000007 */
[----:B------:R-:W-:Y:S01]  /*04a0*/  FFMA R24, R9, R24, R14 ;  /* 0x0000001809187223 */ /* 0x000fe2000000000e */
[----:B------:R-:W-:Y:S06]  /*04b0*/  @P1 BRA `(.L_x_2) ;  /* 0xfffffffc005c1947 */ /* 0x000fec000383ffff */
.L_x_1:
[----:B------:R-:W-:Y:S05]  /*04c0*/  @!P0 BRA `(.L_x_0) ;  /* 0x0000000000fc8947 */ /* 0x000fea0003800000 */
[----:B------:R-:W-:Y:S02]  /*04d0*/  ISETP.GE.U32.AND P1, PT, R27, 0x4, PT ;  /* 0x000000041b00780c */ /* 0x000fe40003f26070 */
[----:B------:R-:W-:-:S04]  /*04e0*/  LOP3.LUT R14, R19, 0x3, RZ, 0xc0, !PT ;  /* 0x00000003130e7812 */ /* 0x000fc800078ec0ff */
[----:B------:R-:W-:-:S07]  /*04f0*/  ISETP.NE.AND P0, PT, R14, RZ, PT ;  /* 0x000000ff0e00720c */ /* 0x000fce0003f05270 */
[----:B------:R-:W-:Y:S06]  /*0500*/  @!P1 BRA `(.L_x_3) ;  /* 0x00000000006c9947 */ /* 0x000fec0003800000 */
[----:B------:R-:W0:Y:S01]  /*0510*/  LDC.64 R4, c[0x0][0x388] ;  /* 0x0000e200ff047b82 */ /* 0x000e220000000a00 */
[----:B------:R-:W1:Y:S01]  /*0520*/  LDCU.64 UR6, c[0x0][0x380] ;  /* 0x00007000ff0677ac */ /* 0x000e620008000a00 */
[----:B------:R-:W-:Y:S01]  /*0530*/  IMAD R7, R21, R17, R16 ;  /* 0x0000001115077224 */ /* 0x000fe200078e0210 */
[CC--:B------:R-:W-:Y:S02]  /*0540*/  IADD3 R3, PT, PT, R20.reuse, R21.reuse, RZ ;  /* 0x0000001514037210 */ /* 0x0c0fe40007ffe0ff */
[----:B------:R-:W-:-:S03]  /*0550*/  IADD3 R8, P1, PT, R20, R21, RZ ;  /* 0x0000001514087210 */ /* 0x000fc60007f3e0ff */
[----:B------:R-:W2:Y:S01]  /*0560*/  LDC.64 R12, c[0x0][0x380] ;  /* 0x0000e000ff0c7b82 */ /* 0x000ea20000000a00 */
[----:B0-----:R-:W-:-:S04]  /*0570*/  IMAD.WIDE R4, R7, 0x4, R4 ;  /* 0x0000000407047825 */ /* 0x001fc800078e0204 */
[----:B------:R-:W-:Y:S02]  /*0580*/  IMAD.WIDE R6, R17, 0x4, R4 ;  /* 0x0000000411067825 */ /* 0x000fe400078e0204 */
[----:B------:R-:W3:Y:S02]  /*0590*/  LDG.E R4, desc[UR4][R4.64] ;  /* 0x0000000404047981 */ /* 0x000ee4000c1e1900 */
[----:B--2---:R-:W-:Y:S01]  /*05a0*/  IMAD.WIDE.U32 R12, R3, 0x4, R12 ;  /* 0x00000004030c7825 */ /* 0x004fe200078e000c */
[----:B------:R-:W-:Y:S02]  /*05b0*/  IADD3.X R3, PT, PT, RZ, RZ, RZ, P1, !PT ;  /* 0x000000ffff037210 */ /* 0x000fe40000ffe4ff */
[----:B-1----:R-:W-:-:S03]  /*05c0*/  LEA R2, P1, R8, UR6, 0x2 ;  /* 0x0000000608027c11 */ /* 0x002fc6000f8210ff */
[----:B------:R-:W3:Y:S01]  /*05d0*/  LDG.E R13, desc[UR4][R12.64] ;  /* 0x000000040c0d7981 */ /* 0x000ee2000c1e1900 */
[----:B------:R-:W-:Y:S01]  /*05e0*/  LEA.HI.X R3, R8, UR7, R3, 0x2, P1 ;  /* 0x0000000708037c11 */ /* 0x000fe200088f1403 */
[C---:B------:R-:W-:Y:S02]  /*05f0*/  IMAD.WIDE R8, R17.reuse, 0x4, R6 ;  /* 0x0000000411087825 */ /* 0x040fe400078e0206 */
[----:B------:R-:W2:Y:S04]  /*0600*/  LDG.E R6, desc[UR4][R6.64] ;  /* 0x0000000406067981 */ /* 0x000ea8000c1e1900 */
[----:B------:R-:W2:Y:S01]  /*0610*/  LDG.E R15, desc[UR4][R2.64+0x4] ;  /* 0x00000404020f7981 */ /* 0x000ea2000c1e1900 */
[----:B------:R-:W-:-:S03]  /*0620*/  IMAD.WIDE R10, R17, 0x4, R8 ;  /* 0x00000004110a7825 */ /* 0x000fc600078e0208 */
[----:B------:R-:W4:Y:S04]  /*0630*/  LDG.E R22, desc[UR4][R8.64] ;  /* 0x0000000408167981 */ /* 0x000f28000c1e1900 */
[----:B------:R-:W4:Y:S04]  /*0640*/  LDG.E R18, desc[UR4][R2.64+0x8] ;  /* 0x0000080402127981 */ /* 0x000f28000c1e1900 */
[----:B------:R-:W5:Y:S04]  /*0650*/  LDG.E R26, desc[UR4][R2.64+0xc] ;  /* 0x00000c04021a7981 */ /* 0x000f68000c1e1900 */
[----:B------:R-:W5:Y:S01]  /*0660*/  LDG.E R10, desc[UR4][R10.64] ;  /* 0x000000040a0a7981 */ /* 0x000f62000c1e1900 */
[----:B------:R-:W-:Y:S01]  /*0670*/  IADD3 R21, PT, PT, R21, 0x4, RZ ;  /* 0x0000000415157810 */ /* 0x000fe20007ffe0ff */
[----:B---3--:R-:W-:-:S04]  /*0680*/  FFMA R24, R13, R4, R24 ;  /* 0x000000040d187223 */ /* 0x008fc80000000018 */
[----:B--2---:R-:W-:-:S04]  /*0690*/  FFMA R15, R15, R6, R24 ;  /* 0x000000060f0f7223 */ /* 0x004fc80000000018 */
[----:B----4-:R-:W-:-:S04]  /*06a0*/  FFMA R15, R18, R22, R15 ;  /* 0x00000016120f7223 */ /* 0x010fc8000000000f */
[----:B-----5:R-:W-:-:S07]  /*06b0*/  FFMA R24, R26, R10, R15 ;  /* 0x0000000a1a187223 */ /* 0x020fce000000000f */
.L_x_3:
[----:B------:R-:W-:Y:S05]  /*06c0*/  @!P0 BRA `(.L_x_0) ;  /* 0x00000000007c8947 */ /* 0x000fea0003800000 */
[----:B------:R-:W-:Y:S01]  /*06d0*/  ISETP.NE.AND P1, PT, R14, 0x1, PT ;  /* 0x000000010e00780c */ /* 0x000fe20003f25270 */
[----:B------:R-:W0:Y:S01]  /*06e0*/  LDC.64 R10, c[0x0][0x380] ;  /* 0x0000e000ff0a7b82 */ /* 0x000e220000000a00 */
[----:B------:R-:W-:-:S04]  /*06f0*/  LOP3.LUT R19, R19, 0x1, RZ, 0xc0, !PT ;  /* 0x0000000113137812 */ /* 0x000fc800078ec0ff */
[----:B------:R-:W-:-:S03]  /*0700*/  ISETP.NE.U32.AND P0, PT, R19, 0x1, PT ;  /* 0x000000011300780c */ /* 0x000fc60003f05070 */
[----:B------:R-:W1:Y:S04]  /*0710*/  LDC.64 R8, c[0x0][0x388] ;  /* 0x0000e200ff087b82 */ /* 0x000e680000000a00 */
[CC--:B------:R-:W-:Y:S02]  /*0720*/  @P1 IADD3 R13, PT, PT, R20.reuse, R21.reuse, RZ ;  /* 0x00000015140d1210 */ /* 0x0c0fe40007ffe0ff */
[----:B------:R-:W-:Y:S02]  /*0730*/  @P1 IADD3 R12, P2, PT, R20, R21, RZ ;  /* 0x00000015140c1210 */ /* 0x000fe40007f5e0ff */
[----:B------:R-:W2:Y:S02]  /*0740*/  @P1 LDC.64 R2, c[0x0][0x380] ;  /* 0x0000e000ff021b82 */ /* 0x000ea40000000a00 */
[----:B------:R-:W-:-:S06]  /*0750*/  @P1 IADD3.X R14, PT, PT, RZ, RZ, RZ, P2, !PT ;  /* 0x000000ffff0e1210 */ /* 0x000fcc00017fe4ff */
[----:B------:R-:W3:Y:S01]  /*0760*/  LDC.64 R4, c[0x0][0x380] ;  /* 0x0000e000ff047b82 */ /* 0x000ee20000000a00 */
[----:B0-----:R-:W-:-:S04]  /*0770*/  @P1 IMAD.WIDE.U32 R10, R13, 0x4, R10 ;  /* 0x000000040d0a1825 */ /* 0x001fc800078e000a */
[C---:B------:R-:W-:Y:S01]  /*0780*/  @P1 IMAD R13, R21.reuse, R17, R16 ;  /* 0x00000011150d1224 */ /* 0x040fe200078e0210 */
[----:B------:R-:W-:Y:S01]  /*0790*/  @P1 IADD3 R21, PT, PT, R21, 0x2, RZ ;  /* 0x0000000215151810 */ /* 0x000fe20007ffe0ff */
[----:B------:R-:W4:Y:S01]  /*07a0*/  @P1 LDG.E R11, desc[UR4][R10.64] ;  /* 0x000000040a0b1981 */ /* 0x000f22000c1e1900 */
[----:B------:R-:W0:Y:S01]  /*07b0*/  LDC.64 R6, c[0x0][0x388] ;  /* 0x0000e200ff067b82 */ /* 0x000e220000000a00 */
[----:B-1----:R-:W-:Y:S01]  /*07c0*/  @P1 IMAD.WIDE R8, R13, 0x4, R8 ;  /* 0x000000040d081825 */ /* 0x002fe200078e0208 */
[----:B------:R-:W-:Y:S02]  /*07d0*/  @!P0 IADD3 R15, PT, PT, R20, R21, RZ ;  /* 0x00000015140f8210 */ /* 0x000fe40007ffe0ff */
[----:B--2---:R-:W-:Y:S01]  /*07e0*/  @P1 LEA R2, P2, R12, R2, 0x2 ;  /* 0x000000020c021211 */ /* 0x004fe200078410ff */
[----:B------:R-:W-:-:S03]  /*07f0*/  @!P0 IMAD R21, R21, R17, R16 ;  /* 0x0000001115158224 */ /* 0x000fc600078e0210 */
[----:B------:R-:W-:Y:S01]  /*0800*/  @P1 LEA.HI.X R3, R12, R3, R14, 0x2, P2 ;  /* 0x000000030c031211 */ /* 0x000fe200010f140e */
[----:B------:R-:W-:Y:S01]  /*0810*/  @P1 IMAD.WIDE R12, R17, 0x4, R8 ;  /* 0x00000004110c1825 */ /* 0x000fe200078e0208 */
[----:B------:R-:W4:Y:S03]  /*0820*/  @P1 LDG.E R14, desc[UR4][R8.64] ;  /* 0x00000004080e1981 */ /* 0x000f26000c1e1900 */
[----:B---3--:R-:W-:Y:S01]  /*0830*/  @!P0 IMAD.WIDE.U32 R4, R15, 0x4, R4 ;  /* 0x000000040f048825 */ /* 0x008fe200078e0004 */
[----:B------:R-:W2:Y:S04]  /*0840*/  @P1 LDG.E R2, desc[UR4][R2.64+0x4] ;  /* 0x0000040402021981 */ /* 0x000ea8000c1e1900 */
[----:B------:R-:W2:Y:S01]  /*0850*/  @P1 LDG.E R12, desc[UR4][R12.64] ;  /* 0x000000040c0c1981 */ /* 0x000ea2000c1e1900 */
[----:B0-----:R-:W-:-:S03]  /*0860*/  @!P0 IMAD.WIDE R6, R21, 0x4, R6 ;  /* 0x0000000415068825 */ /* 0x001fc600078e0206 */
[----:B------:R-:W3:Y:S04]  /*0870*/  @!P0 LDG.E R5, desc[UR4][R4.64] ;  /* 0x0000000404058981 */ /* 0x000ee8000c1e1900 */
[----:B------:R-:W3:Y:S01]  /*0880*/  @!P0 LDG.E R6, desc[UR4][R6.64] ;  /* 0x0000000406068981 */ /* 0x000ee2000c1e1900 */
[----:B----4-:R-:W-:-:S04]  /*0890*/  @P1 FFMA R11, R11, R14, R24 ;  /* 0x0000000e0b0b1223 */ /* 0x010fc80000000018 */
[----:B--2---:R-:W-:-:S04]  /*08a0*/  @P1 FFMA R24, R2, R12, R11 ;  /* 0x0000000c02181223 */ /* 0x004fc8000000000b */
[----:B---3--:R-:W-:-:S07]  /*08b0*/  @!P0 FFMA R24, R5, R6, R24 ;  /* 0x0000000605188223 */ /* 0x008fce0000000018 */
.L_x_0:
[----:B------:R-:W0:Y:S01]  /*08c0*/  LDC.64 R2, c[0x0][0x390] ;  /* 0x0000e400ff027b82 */ /* 0x000e220000000a00 */
[----:B------:R-:W-:-:S04]  /*08d0*/  IMAD R17, R0, R17, R16 ;  /* 0x0000001100117224 */ /* 0x000fc800078e0210 */
[----:B0-----:R-:W-:-:S05]  /*08e0*/  IMAD.WIDE R2, R17, 0x4, R2 ;  /* 0x0000000411027825 */ /* 0x001fca00078e0202 */
[----:B------:R-:W-:Y:S01]  /*08f0*/  STG.E desc[UR4][R2.64], R24 ;  /* 0x0000001802007986 */ /* 0x000fe2000c101904 */
[----:B------:R-:W-:Y:S05]  /*0900*/  EXIT ;  /* 0x000000000000794d */ /* 0x000fea0003800000 */
.L_x_4:
[----:B------:R-:W-:-:S00]  /*0910*/  BRA `(.L_x_4) ;  /* 0xfffffffc00fc7947 */ /* 0x000fc0000383ffff */
[----:B------:R-:W-:-:S00]  /*0920*/  NOP ;  /* 0x0000000000007918 */ /* 0x000fc00000000000 */
        /* <DEDUP_REMOVED lines=13> */
.L_x_5:


//--------------------- .nv.shared.reserved.0     --------------------------
	.section	.nv.shared.reserved.0,"aw",@nobits
	.weak		__nv_reservedSMEM_offset_0_alias
	.size		__nv_reservedSMEM_offset_0_alias, 0, 64
	.other		__nv_reservedSMEM_offset_0_alias,@"STO_CUDA_RESERVED_SHARED STV_DEFAULT"
__nv_reservedSMEM_offset_0_alias:
	.zero		0
	.zero		64


//--------------------- .nv.constant0._Z15mmultiplyKernelPfS_S_iii --------------------------
	.section	.nv.constant0._Z15mmultiplyKernelPfS_S_iii,"a",@progbits
	.sectionflags	@""
	.align	4
.nv.constant0._Z15mmultiplyKernelPfS_S_iii:
	.zero		932


//--------------------- SYMBOLS --------------------------

	.type		.nv.reservedSmem.offset0,@object
	.size		.nv.reservedSmem.offset0,0x4
